	.headerflags	@"EF_CUDA_TEXMODE_UNIFIED EF_CUDA_64BIT_ADDRESS EF_CUDA_ACCELERATORS EF_CUDA_SM90 EF_CUDA_VIRTUAL_SM(EF_CUDA_SM90)"
	.elftype	@"ET_EXEC"


//--------------------- .nv.info                  --------------------------
	.section	.nv.info,"",@"SHT_CUDA_INFO"
	.align	4


	//----- nvinfo : EIATTR_REGCOUNT
	.align		4
        /*0000*/ 	.byte	0x04, 0x2f
        /*0002*/ 	.short	(.L_3 - .L_2)
	.align		4
.L_2:
        /*0004*/ 	.word	index@(triton_poi_fused__native_batch_norm_legit_no_training_add_1)
        /*0008*/ 	.word	0x0000001c


	//----- nvinfo : EIATTR_MIN_STACK_SIZE
	.align		4
.L_3:
        /*000c*/ 	.byte	0x04, 0x12
        /*000e*/ 	.short	(.L_5 - .L_4)
	.align		4
.L_4:
        /*0010*/ 	.word	index@(triton_poi_fused__native_batch_norm_legit_no_training_add_1)
        /*0014*/ 	.word	0x00000000


	//----- nvinfo : EIATTR_FRAME_SIZE
	.align		4
.L_5:
        /*0018*/ 	.byte	0x04, 0x11
        /*001a*/ 	.short	(.L_7 - .L_6)
	.align		4
.L_6:
        /*001c*/ 	.word	index@(triton_poi_fused__native_batch_norm_legit_no_training_add_1)
        /*0020*/ 	.word	0x00000000


	//----- nvinfo : EIATTR_MIN_STACK_SIZE
	.align		4
.L_7:
        /*0024*/ 	.byte	0x04, 0x12
        /*0026*/ 	.short	(.L_9 - .L_8)
	.align		4
.L_8:
        /*0028*/ 	.word	index@(triton_poi_fused__native_batch_norm_legit_no_training_add_1)
        /*002c*/ 	.word	0x00000000
.L_9:


//--------------------- .nv.info.triton_poi_fused__native_batch_norm_legit_no_training_add_1 --------------------------
	.section	.nv.info.triton_poi_fused__native_batch_norm_legit_no_training_add_1,"",@"SHT_CUDA_INFO"
	.sectionflags	@""
	.align	4


	//----- nvinfo : EIATTR_CUDA_API_VERSION
	.align		4
        /*0000*/ 	.byte	0x04, 0x37
        /*0002*/ 	.short	(.L_11 - .L_10)
.L_10:
        /*0004*/ 	.word	0x0000007c


	//----- nvinfo : EIATTR_KPARAM_INFO
	.align		4
.L_11:
        /*0008*/ 	.byte	0x04, 0x17
        /*000a*/ 	.short	(.L_13 - .L_12)
.L_12:
        /*000c*/ 	.word	0x00000000
        /*0010*/ 	.short	0x000a
        /*0012*/ 	.short	0x0050
        /*0014*/ 	.byte	0x00, 0xf0, 0x11, 0x00


	//----- nvinfo : EIATTR_KPARAM_INFO
	.align		4
.L_13:
        /*0018*/ 	.byte	0x04, 0x17
        /*001a*/ 	.short	(.L_15 - .L_14)
.L_14:
        /*001c*/ 	.word	0x00000000
        /*0020*/ 	.short	0x0009
        /*0022*/ 	.short	0x0048
        /*0024*/ 	.byte	0x00, 0xf4, 0x21, 0x00


	//----- nvinfo : EIATTR_KPARAM_INFO
	.align		4
.L_15:
        /*0028*/ 	.byte	0x04, 0x17
        /*002a*/ 	.short	(.L_17 - .L_16)
.L_16:
        /*002c*/ 	.word	0x00000000
        /*0030*/ 	.short	0x0008
        /*0032*/ 	.short	0x0040
        /*0034*/ 	.byte	0x00, 0xf4, 0x21, 0x00


	//----- nvinfo : EIATTR_KPARAM_INFO
	.align		4
.L_17:
        /*0038*/ 	.byte	0x04, 0x17
        /*003a*/ 	.short	(.L_19 - .L_18)
.L_18:
        /*003c*/ 	.word	0x00000000
        /*0040*/ 	.short	0x0007
        /*0042*/ 	.short	0x0038
        /*0044*/ 	.byte	0x00, 0xf4, 0x21, 0x00


	//----- nvinfo : EIATTR_KPARAM_INFO
	.align		4
.L_19:
        /*0048*/ 	.byte	0x04, 0x17
        /*004a*/ 	.short	(.L_21 - .L_20)
.L_20:
        /*004c*/ 	.word	0x00000000
        /*0050*/ 	.short	0x0006
        /*0052*/ 	.short	0x0030
        /*0054*/ 	.byte	0x00, 0xf4, 0x21, 0x00


	//----- nvinfo : EIATTR_KPARAM_INFO
	.align		4
.L_21:
        /*0058*/ 	.byte	0x04, 0x17
        /*005a*/ 	.short	(.L_23 - .L_22)
.L_22:
        /*005c*/ 	.word	0x00000000
        /*0060*/ 	.short	0x0005
        /*0062*/ 	.short	0x0028
        /*0064*/ 	.byte	0x00, 0xf4, 0x21, 0x00


	//----- nvinfo : EIATTR_KPARAM_INFO
	.align		4
.L_23:
        /*0068*/ 	.byte	0x04, 0x17
        /*006a*/ 	.short	(.L_25 - .L_24)
.L_24:
        /*006c*/ 	.word	0x00000000
        /*0070*/ 	.short	0x0004
        /*0072*/ 	.short	0x0020
        /*0074*/ 	.byte	0x00, 0xf4, 0x21, 0x00


	//----- nvinfo : EIATTR_KPARAM_INFO
	.align		4
.L_25:
        /*0078*/ 	.byte	0x04, 0x17
        /*007a*/ 	.short	(.L_27 - .L_26)
.L_26:
        /*007c*/ 	.word	0x00000000
        /*0080*/ 	.short	0x0003
        /*0082*/ 	.short	0x0018
        /*0084*/ 	.byte	0x00, 0xf4, 0x21, 0x00


	//----- nvinfo : EIATTR_KPARAM_INFO
	.align		4
.L_27:
        /*0088*/ 	.byte	0x04, 0x17
        /*008a*/ 	.short	(.L_29 - .L_28)
.L_28:
        /*008c*/ 	.word	0x00000000
        /*0090*/ 	.short	0x0002
        /*0092*/ 	.short	0x0010
        /*0094*/ 	.byte	0x00, 0xf4, 0x21, 0x00


	//----- nvinfo : EIATTR_KPARAM_INFO
	.align		4
.L_29:
        /*0098*/ 	.byte	0x04, 0x17
        /*009a*/ 	.short	(.L_31 - .L_30)
.L_30:
        /*009c*/ 	.word	0x00000000
        /*00a0*/ 	.short	0x0001
        /*00a2*/ 	.short	0x0008
        /*00a4*/ 	.byte	0x00, 0xf4, 0x21, 0x00


	//----- nvinfo : EIATTR_KPARAM_INFO
	.align		4
.L_31:
        /*00a8*/ 	.byte	0x04, 0x17
        /*00aa*/ 	.short	(.L_33 - .L_32)
.L_32:
        /*00ac*/ 	.word	0x00000000
        /*00b0*/ 	.short	0x0000
        /*00b2*/ 	.short	0x0000
        /*00b4*/ 	.byte	0x00, 0xf4, 0x21, 0x00


	//----- nvinfo : EIATTR_SPARSE_MMA_MASK
	.align		4
.L_33:
        /*00b8*/ 	.byte	0x03, 0x50
        /*00ba*/ 	.short	0x0000


	//----- nvinfo : EIATTR_MAXREG_COUNT
	.align		4
        /*00bc*/ 	.byte	0x03, 0x1b
        /*00be*/ 	.short	0x00ff


	//----- nvinfo : EIATTR_EXIT_INSTR_OFFSETS
	.align		4
        /*00c0*/ 	.byte	0x04, 0x1c
        /*00c2*/ 	.short	(.L_35 - .L_34)


	//   ....[0]....
.L_34:
        /*00c4*/ 	.word	0x00000480


	//----- nvinfo : EIATTR_REQNTID
	.align		4
.L_35:
        /*00c8*/ 	.byte	0x04, 0x10
        /*00ca*/ 	.short	(.L_37 - .L_36)
.L_36:
        /*00cc*/ 	.word	0x00000080
        /*00d0*/ 	.word	0x00000001
        /*00d4*/ 	.word	0x00000001


	//----- nvinfo : EIATTR_CBANK_PARAM_SIZE
	.align		4
.L_37:
        /*00d8*/ 	.byte	0x03, 0x19
        /*00da*/ 	.short	0x0054


	//----- nvinfo : EIATTR_PARAM_CBANK
	.align		4
        /*00dc*/ 	.byte	0x04, 0x0a
        /*00de*/ 	.short	(.L_39 - .L_38)
	.align		4
.L_38:
        /*00e0*/ 	.word	index@(.nv.constant0.triton_poi_fused__native_batch_norm_legit_no_training_add_1)
        /*00e4*/ 	.short	0x0210
        /*00e6*/ 	.short	0x0054


	//----- nvinfo : EIATTR_SW_WAR
	.align		4
.L_39:
        /*00e8*/ 	.byte	0x04, 0x36
        /*00ea*/ 	.short	(.L_41 - .L_40)
.L_40:
        /*00ec*/ 	.word	0x00000008
.L_41:


//--------------------- .nv.callgraph             --------------------------
	.section	.nv.callgraph,"",@"SHT_CUDA_CALLGRAPH"
	.align	4
	.sectionentsize	8
	.align		4
        /*0000*/ 	.word	0x00000000
	.align		4
        /*0004*/ 	.word	0xffffffff
	.align		4
        /*0008*/ 	.word	0x00000000
	.align		4
        /*000c*/ 	.word	0xfffffffe
	.align		4
        /*0010*/ 	.word	0x00000000
	.align		4
        /*0014*/ 	.word	0xfffffffd
	.align		4
        /*0018*/ 	.word	0x00000000
	.align		4
        /*001c*/ 	.word	0xfffffffc


//--------------------- .nv.constant4             --------------------------
	.section	.nv.constant4,"a",@progbits
	.align	8
	.align		8
.nv.constant4:
        /*0000*/ 	.dword	_$_str
	.align		8
        /*0008*/ 	.dword	_$_str_$_2


//--------------------- .text.triton_poi_fused__native_batch_norm_legit_no_training_add_1 --------------------------
	.section	.text.triton_poi_fused__native_batch_norm_legit_no_training_add_1,"ax",@progbits
	.align	128
        .global         triton_poi_fused__native_batch_norm_legit_no_training_add_1
        .type           triton_poi_fused__native_batch_norm_legit_no_training_add_1,@function
        .size           triton_poi_fused__native_batch_norm_legit_no_training_add_1,(.L_x_1 - triton_poi_fused__native_batch_norm_legit_no_training_add_1)
        .other          triton_poi_fused__native_batch_norm_legit_no_training_add_1,@"STO_CUDA_ENTRY STV_DEFAULT"
triton_poi_fused__native_batch_norm_legit_no_training_add_1:
.text.triton_poi_fused__native_batch_norm_legit_no_training_add_1:
[----:B------:R-:W-:Y:S01]  /*0000*/  LDC R1, c[0x0][0x28] ;  /* 0x00000a00ff017b82 */ /* 0x000fe20000000800 */
[----:B------:R-:W1:Y:S07]  /*0010*/  S2R R9, SR_TID.X ;  /* 0x0000000000097919 */ /* 0x000e6e0000002100 */
[----:B------:R-:W2:Y:S01]  /*0020*/  LDC.64 R12, c[0x0][0x248] ;  /* 0x00009200ff0c7b82 */ /* 0x000ea20000000a00 */
[----:B------:R-:W-:Y:S01]  /*0030*/  ULDC.64 UR4, c[0x0][0x208] ;  /* 0x0000820000047ab9 */ /* 0x000fe20000000a00 */
[----:B------:R-:W3:Y:S06]  /*0040*/  S2R R0, SR_CTAID.X ;  /* 0x0000000000007919 */ /* 0x000eec0000002500 */
[----:B------:R-:W4:Y:S08]  /*0050*/  LDC.64 R18, c[0x0][0x210] ;  /* 0x00008400ff127b82 */ /* 0x000f300000000a00 */
[----:B------:R-:W5:Y:S08]  /*0060*/  LDC.64 R20, c[0x0][0x218] ;  /* 0x00008600ff147b82 */ /* 0x000f700000000a00 */
[----:B------:R-:W2:Y:S01]  /*0070*/  LDC.64 R14, c[0x0][0x230] ;  /* 0x00008c00ff0e7b82 */ /* 0x000ea20000000a00 */
[----:B-1----:R-:W-:-:S07]  /*0080*/  LOP3.LUT R9, R9, 0x7f, RZ, 0xc0, !PT ;  /* 0x0000007f09097812 */ /* 0x002fce00078ec0ff */
[----:B------:R-:W1:Y:S01]  /*0090*/  LDC.64 R16, c[0x0][0x228] ;  /* 0x00008a00ff107b82 */ /* 0x000e620000000a00 */
[----:B---3--:R-:W-:Y:S02]  /*00a0*/  SHF.R.S32.HI R2, RZ, 0x18, R0 ;  /* 0x00000018ff027819 */ /* 0x008fe40000011400 */
[----:B------:R-:W-:Y:S02]  /*00b0*/  LEA R9, R0, R9, 0x7 ;  /* 0x0000000900097211 */ /* 0x000fe400078e38ff */
[----:B------:R-:W-:-:S03]  /*00c0*/  SGXT R0, R2, 0x1 ;  /* 0x000000010200781a */ /* 0x000fc60000000200 */
[----:B------:R-:W3:Y:S01]  /*00d0*/  LDC.64 R6, c[0x0][0x238] ;  /* 0x00008e00ff067b82 */ /* 0x000ee20000000a00 */
[----:B------:R-:W-:-:S04]  /*00e0*/  LEA.HI R0, R0, R9, RZ, 0x4 ;  /* 0x0000000900007211 */ /* 0x000fc800078f20ff */
[----:B------:R-:W-:-:S03]  /*00f0*/  SHF.R.S32.HI R11, RZ, 0x4, R0 ;  /* 0x00000004ff0b7819 */ /* 0x000fc60000011400 */
[----:B------:R-:W1:Y:S01]  /*0100*/  LDC.64 R2, c[0x0][0x220] ;  /* 0x00008800ff027b82 */ /* 0x000e620000000a00 */
[----:B------:R-:W-:-:S04]  /*0110*/  SHF.R.S32.HI R0, RZ, 0x1f, R0 ;  /* 0x0000001fff007819 */ /* 0x000fc80000011400 */
[----:B------:R-:W-:-:S03]  /*0120*/  LEA.HI R0, R0, R11, RZ, 0x8 ;  /* 0x0000000b00007211 */ /* 0x000fc600078f40ff */
[----:B------:R-:W3:Y:S01]  /*0130*/  LDC.64 R4, c[0x0][0x240] ;  /* 0x00009000ff047b82 */ /* 0x000ee20000000a00 */
[----:B------:R-:W-:-:S04]  /*0140*/  LOP3.LUT R0, R0, 0xffffff00, RZ, 0xc0, !PT ;  /* 0xffffff0000007812 */ /* 0x000fc800078ec0ff */
[----:B------:R-:W-:-:S05]  /*0150*/  IADD3 R11, R11, -R0, RZ ;  /* 0x800000000b0b7210 */ /* 0x000fca0007ffe0ff */
[----:B01----:R-:W-:-:S05]  /*0160*/  IMAD.WIDE R2, R11, 0x4, R2 ;  /* 0x000000040b027825 */ /* 0x003fca00078e0202 */
[----:B------:R0:W3:Y:S01]  /*0170*/  LDG.E.EL R8, desc[UR4][R2.64] ;  /* 0x0000000402087981 */ /* 0x0000e2000c2e1900 */
[----:B--2---:R-:W-:-:S05]  /*0180*/  IMAD.WIDE R12, R11, 0x4, R12 ;  /* 0x000000040b0c7825 */ /* 0x004fca00078e020c */
[----:B------:R-:W2:Y:S01]  /*0190*/  LDG.E.EL R0, desc[UR4][R12.64] ;  /* 0x000000040c007981 */ /* 0x000ea2000c2e1900 */
[----:B----4-:R-:W-:Y:S01]  /*01a0*/  IMAD.WIDE R18, R9, 0x4, R18 ;  /* 0x0000000409127825 */ /* 0x010fe200078e0212 */
[----:B0-----:R-:W0:Y:S03]  /*01b0*/  LDC.64 R2, c[0x0][0x250] ;  /* 0x00009400ff027b82 */ /* 0x001e260000000a00 */
[C---:B-----5:R-:W-:Y:S01]  /*01c0*/  IMAD.WIDE R20, R11.reuse, 0x4, R20 ;  /* 0x000000040b147825 */ /* 0x060fe200078e0214 */
[----:B------:R-:W4:Y:S04]  /*01d0*/  LDG.E R10, desc[UR4][R18.64] ;  /* 0x00000004120a7981 */ /* 0x000f28000c1e1900 */
[----:B------:R-:W4:Y:S01]  /*01e0*/  LDG.E.EL R13, desc[UR4][R20.64] ;  /* 0x00000004140d7981 */ /* 0x000f22000c2e1900 */
[----:B------:R-:W-:-:S04]  /*01f0*/  IMAD.WIDE R14, R11, 0x4, R14 ;  /* 0x000000040b0e7825 */ /* 0x000fc800078e020e */
[----:B------:R-:W-:Y:S02]  /*0200*/  IMAD.WIDE R16, R11, 0x4, R16 ;  /* 0x000000040b107825 */ /* 0x000fe400078e0210 */
[----:B------:R-:W5:Y:S02]  /*0210*/  LDG.E.EL R15, desc[UR4][R14.64] ;  /* 0x000000040e0f7981 */ /* 0x000f64000c2e1900 */
[----:B---3--:R-:W-:Y:S02]  /*0220*/  IMAD.WIDE R22, R9, 0x4, R6 ;  /* 0x0000000409167825 */ /* 0x008fe400078e0206 */
[----:B------:R1:W5:Y:S02]  /*0230*/  LDG.E.EL R12, desc[UR4][R16.64] ;  /* 0x00000004100c7981 */ /* 0x000364000c2e1900 */
[C---:B------:R-:W-:Y:S02]  /*0240*/  IMAD.WIDE R24, R11.reuse, 0x4, R4 ;  /* 0x000000040b187825 */ /* 0x040fe400078e0204 */
[----:B------:R-:W3:Y:S04]  /*0250*/  LDG.E R4, desc[UR4][R22.64] ;  /* 0x0000000416047981 */ /* 0x000ee8000c1e1900 */
[----:B------:R-:W3:Y:S01]  /*0260*/  LDG.E.EL R5, desc[UR4][R24.64] ;  /* 0x0000000418057981 */ /* 0x000ee2000c2e1900 */
[----:B0-----:R-:W-:-:S05]  /*0270*/  IMAD.WIDE R2, R11, 0x4, R2 ;  /* 0x000000040b027825 */ /* 0x001fca00078e0202 */
[----:B------:R0:W3:Y:S01]  /*0280*/  LDG.E.EL R6, desc[UR4][R2.64] ;  /* 0x0000000402067981 */ /* 0x0000e2000c2e1900 */
[----:B-1----:R-:W-:Y:S01]  /*0290*/  HFMA2.MMA R16, -RZ, RZ, 1.625, 0 ;  /* 0x3e800000ff107435 */ /* 0x002fe200000001ff */
[----:B0-----:R-:W0:Y:S02]  /*02a0*/  LDC.64 R2, c[0x0][0x258] ;  /* 0x00009600ff027b82 */ /* 0x001e240000000a00 */
[----:B0-----:R-:W-:-:S04]  /*02b0*/  IMAD.WIDE R2, R9, 0x4, R2 ;  /* 0x0000000409027825 */ /* 0x001fc800078e0202 */
[----:B------:R-:W-:-:S04]  /*02c0*/  FADD R8, R8, 9.9999997473787516356e-06 ;  /* 0x3727c5ac08087421 */ /* 0x000fc80000000000 */
[----:B------:R-:W0:Y:S01]  /*02d0*/  MUFU.SQRT R7, R8 ;  /* 0x0000000800077308 */ /* 0x000e220000002000 */
[----:B--2---:R-:W-:-:S07]  /*02e0*/  FADD R11, R0, 9.9999997473787516356e-06 ;  /* 0x3727c5ac000b7421 */ /* 0x004fce0000000000 */
[----:B------:R-:W1:Y:S01]  /*02f0*/  MUFU.SQRT R14, R11 ;  /* 0x0000000b000e7308 */ /* 0x000e620000002000 */
[C---:B0-----:R-:W-:Y:S02]  /*0300*/  FSETP.GT.AND P0, PT, R7.reuse, 8.50705917302346158658e+37, PT ;  /* 0x7e8000000700780b */ /* 0x041fe40003f04000 */
[----:B------:R-:W-:Y:S02]  /*0310*/  FSETP.GEU.AND P2, PT, R7, 1.175494350822287508e-38, PT ;  /* 0x008000000700780b */ /* 0x000fe40003f4e000 */
[----:B-1----:R-:W-:-:S09]  /*0320*/  FSETP.GT.AND P1, PT, R14, 8.50705917302346158658e+37, PT ;  /* 0x7e8000000e00780b */ /* 0x002fd20003f24000 */
[----:B------:R-:W-:Y:S01]  /*0330*/  @P0 FMUL R7, R7, 0.25 ;  /* 0x3e80000007070820 */ /* 0x000fe20000400000 */
[----:B------:R-:W-:-:S03]  /*0340*/  FSETP.GEU.AND P3, PT, R14, 1.175494350822287508e-38, PT ;  /* 0x008000000e00780b */ /* 0x000fc60003f6e000 */
[----:B------:R-:W-:-:S06]  /*0350*/  @!P2 FMUL R7, R7, 16777216 ;  /* 0x4b8000000707a820 */ /* 0x000fcc0000400000 */
[----:B------:R-:W0:Y:S01]  /*0360*/  MUFU.RCP R7, R7 ;  /* 0x0000000700077308 */ /* 0x000e220000001000 */
[----:B------:R-:W-:Y:S01]  /*0370*/  FSEL R0, R16, 1, P0 ;  /* 0x3f80000010007808 */ /* 0x000fe20000000000 */
[----:B------:R-:W-:-:S04]  /*0380*/  @P1 FMUL R14, R14, 0.25 ;  /* 0x3e8000000e0e1820 */ /* 0x000fc80000400000 */
[----:B------:R-:W-:Y:S01]  /*0390*/  @!P3 FMUL R14, R14, 16777216 ;  /* 0x4b8000000e0eb820 */ /* 0x000fe20000400000 */
[----:B------:R-:W-:Y:S01]  /*03a0*/  @!P2 FMUL R0, R0, 16777216 ;  /* 0x4b8000000000a820 */ /* 0x000fe20000400000 */
[----:B----4-:R-:W-:-:S04]  /*03b0*/  FADD R13, R10, -R13 ;  /* 0x8000000d0a0d7221 */ /* 0x010fc80000000000 */
[----:B------:R-:W1:Y:S01]  /*03c0*/  MUFU.RCP R14, R14 ;  /* 0x0000000e000e7308 */ /* 0x000e620000001000 */
[----:B0-----:R-:W-:Y:S01]  /*03d0*/  FMUL R0, R7, R0 ;  /* 0x0000000007007220 */ /* 0x001fe20000400000 */
[----:B------:R-:W-:-:S03]  /*03e0*/  FSEL R7, R16, 1, P1 ;  /* 0x3f80000010077808 */ /* 0x000fc60000800000 */
[----:B------:R-:W-:-:S04]  /*03f0*/  FMUL R0, R0, R13 ;  /* 0x0000000d00007220 */ /* 0x000fc80000400000 */
[----:B-----5:R-:W-:Y:S01]  /*0400*/  FFMA R15, R12, R0, R15 ;  /* 0x000000000c0f7223 */ /* 0x020fe2000000000f */
[----:B------:R-:W-:-:S03]  /*0410*/  @!P3 FMUL R7, R7, 16777216 ;  /* 0x4b8000000707b820 */ /* 0x000fc60000400000 */
[----:B---3--:R-:W-:Y:S01]  /*0420*/  FADD R4, R4, R15 ;  /* 0x0000000f04047221 */ /* 0x008fe20000000000 */
[----:B-1----:R-:W-:-:S03]  /*0430*/  FMUL R7, R14, R7 ;  /* 0x000000070e077220 */ /* 0x002fc60000400000 */
[----:B------:R-:W-:-:S04]  /*0440*/  FADD R4, -R5, R4 ;  /* 0x0000000405047221 */ /* 0x000fc80000000100 */
[----:B------:R-:W-:-:S04]  /*0450*/  FMUL R7, R4, R7 ;  /* 0x0000000704077220 */ /* 0x000fc80000400000 */
[----:B------:R-:W-:-:S05]  /*0460*/  FMUL R7, R6, R7 ;  /* 0x0000000706077220 */ /* 0x000fca0000400000 */
[----:B------:R-:W-:Y:S01]  /*0470*/  STG.E desc[UR4][R2.64], R7 ;  /* 0x0000000702007986 */ /* 0x000fe2000c101904 */
[----:B------:R-:W-:Y:S05]  /*0480*/  EXIT ;  /* 0x000000000000794d */ /* 0x000fea0003800000 */
.L_x_0:
[----:B------:R-:W-:-:S00]  /*0490*/  BRA `(.L_x_0) ;  /* 0xfffffffc00fc7947 */ /* 0x000fc0000383ffff */
[----:B------:R-:W-:-:S00]  /*04a0*/  NOP ;  /* 0x0000000000007918 */ /* 0x000fc00000000000 */
        /* <DEDUP_REMOVED lines=13> */
.L_x_1:


//--------------------- .nv.global.init           --------------------------
	.section	.nv.global.init,"aw",@progbits
.nv.global.init:
	.type		_$_str,@object
	.size		_$_str,(_$_str_$_2 - _$_str)
_$_str:
        /*0000*/ 	.byte	0x5f, 0x5f, 0x43, 0x55, 0x44, 0x41, 0x5f, 0x46, 0x54, 0x5a, 0x00
	.type		_$_str_$_2,@object
	.size		_$_str_$_2,(.L_1 - _$_str_$_2)
_$_str_$_2:
        /*000b*/ 	.byte	0x5f, 0x5f, 0x43, 0x55, 0x44, 0x41, 0x5f, 0x50, 0x52, 0x45, 0x43, 0x5f, 0x53, 0x51, 0x52, 0x54
        /*001b*/ 	.byte	0x00
.L_1:


//--------------------- .nv.constant0.triton_poi_fused__native_batch_norm_legit_no_training_add_1 --------------------------
	.section	.nv.constant0.triton_poi_fused__native_batch_norm_legit_no_training_add_1,"a",@progbits
	.sectionflags	@""
	.align	4
.nv.constant0.triton_poi_fused__native_batch_norm_legit_no_training_add_1:
	.zero		612
